//
// Generated by NVIDIA NVVM Compiler
//
// Compiler Build ID: CL-36424714
// Cuda compilation tools, release 13.0, V13.0.88
// Based on NVVM 20.0.0
//

.version 9.0
.target sm_100
.address_size 64

	// .globl	_Z8gpu_warmPiS_i
// _ZZ19gpu_reduction_basicPiS_iE7partSum has been demoted
// _ZZ20gpu_reduction_betterPiS_iE7partSum has been demoted

.visible .entry _Z8gpu_warmPiS_i(
	.param .u64 .ptr .align 1 _Z8gpu_warmPiS_i_param_0,
	.param .u64 .ptr .align 1 _Z8gpu_warmPiS_i_param_1,
	.param .u32 _Z8gpu_warmPiS_i_param_2
)
{


	ret;

}
	// .globl	_Z19gpu_reduction_basicPiS_i
.visible .entry _Z19gpu_reduction_basicPiS_i(
	.param .u64 .ptr .align 1 _Z19gpu_reduction_basicPiS_i_param_0,
	.param .u64 .ptr .align 1 _Z19gpu_reduction_basicPiS_i_param_1,
	.param .u32 _Z19gpu_reduction_basicPiS_i_param_2
)
{
	.reg .pred 	%p<4>;
	.reg .b32 	%r<28>;
	.reg .b64 	%rd<11>;
	// demoted variable
	.shared .align 4 .b8 _ZZ19gpu_reduction_basicPiS_iE7partSum[4096];
	ld.param.u64 	%rd2, [_Z19gpu_reduction_basicPiS_i_param_0];
	ld.param.u64 	%rd1, [_Z19gpu_reduction_basicPiS_i_param_1];
	cvta.to.global.u64 	%rd3, %rd2;
	mov.u32 	%r1, %tid.x;
	mov.u32 	%r2, %ntid.x;
	mov.u32 	%r3, %ctaid.x;
	mul.lo.s32 	%r8, %r2, %r3;
	shl.b32 	%r9, %r8, 1;
	add.s32 	%r10, %r9, %r1;
	mul.wide.s32 	%rd4, %r10, 4;
	add.s64 	%rd5, %rd3, %rd4;
	ld.global.u32 	%r11, [%rd5];
	shl.b32 	%r12, %r1, 2;
	mov.u32 	%r13, _ZZ19gpu_reduction_basicPiS_iE7partSum;
	add.s32 	%r14, %r13, %r12;
	st.shared.u32 	[%r14], %r11;
	add.s32 	%r15, %r10, %r2;
	mul.wide.u32 	%rd6, %r15, 4;
	add.s64 	%rd7, %rd3, %rd6;
	ld.global.u32 	%r16, [%rd7];
	shl.b32 	%r17, %r2, 2;
	add.s32 	%r18, %r14, %r17;
	st.shared.u32 	[%r18], %r16;
	add.s32 	%r4, %r14, %r12;
	mov.b32 	%r27, 1;
$L__BB1_1:
	bar.sync 	0;
	add.s32 	%r19, %r27, -1;
	and.b32  	%r20, %r19, %r1;
	setp.ne.s32 	%p1, %r20, 0;
	@%p1 bra 	$L__BB1_3;
	shl.b32 	%r21, %r27, 2;
	add.s32 	%r22, %r4, %r21;
	ld.shared.u32 	%r23, [%r22];
	ld.shared.u32 	%r24, [%r4];
	add.s32 	%r25, %r24, %r23;
	st.shared.u32 	[%r4], %r25;
$L__BB1_3:
	shl.b32 	%r27, %r27, 1;
	setp.le.u32 	%p2, %r27, %r2;
	@%p2 bra 	$L__BB1_1;
	setp.ne.s32 	%p3, %r1, 0;
	@%p3 bra 	$L__BB1_6;
	ld.shared.u32 	%r26, [_ZZ19gpu_reduction_basicPiS_iE7partSum];
	cvta.to.global.u64 	%rd8, %rd1;
	mul.wide.u32 	%rd9, %r3, 4;
	add.s64 	%rd10, %rd8, %rd9;
	st.global.u32 	[%rd10], %r26;
$L__BB1_6:
	ret;

}
	// .globl	_Z20gpu_reduction_betterPiS_i
.visible .entry _Z20gpu_reduction_betterPiS_i(
	.param .u64 .ptr .align 1 _Z20gpu_reduction_betterPiS_i_param_0,
	.param .u64 .ptr .align 1 _Z20gpu_reduction_betterPiS_i_param_1,
	.param .u32 _Z20gpu_reduction_betterPiS_i_param_2
)
{
	.reg .pred 	%p<4>;
	.reg .b32 	%r<24>;
	.reg .b64 	%rd<11>;
	// demoted variable
	.shared .align 4 .b8 _ZZ20gpu_reduction_betterPiS_iE7partSum[4096];
	ld.param.u64 	%rd2, [_Z20gpu_reduction_betterPiS_i_param_0];
	ld.param.u64 	%rd1, [_Z20gpu_reduction_betterPiS_i_param_1];
	cvta.to.global.u64 	%rd3, %rd2;
	mov.u32 	%r1, %tid.x;
	mov.u32 	%r23, %ntid.x;
	mov.u32 	%r3, %ctaid.x;
	mul.lo.s32 	%r7, %r23, %r3;
	shl.b32 	%r8, %r7, 1;
	add.s32 	%r9, %r8, %r1;
	mul.wide.s32 	%rd4, %r9, 4;
	add.s64 	%rd5, %rd3, %rd4;
	ld.global.u32 	%r10, [%rd5];
	shl.b32 	%r11, %r1, 2;
	mov.u32 	%r12, _ZZ20gpu_reduction_betterPiS_iE7partSum;
	add.s32 	%r4, %r12, %r11;
	st.shared.u32 	[%r4], %r10;
	add.s32 	%r13, %r9, %r23;
	mul.wide.u32 	%rd6, %r13, 4;
	add.s64 	%rd7, %rd3, %rd6;
	ld.global.u32 	%r14, [%rd7];
	shl.b32 	%r15, %r23, 2;
	add.s32 	%r16, %r4, %r15;
	st.shared.u32 	[%r16], %r14;
$L__BB2_1:
	bar.sync 	0;
	setp.ge.u32 	%p1, %r1, %r23;
	@%p1 bra 	$L__BB2_3;
	shl.b32 	%r17, %r23, 2;
	add.s32 	%r18, %r4, %r17;
	ld.shared.u32 	%r19, [%r18];
	ld.shared.u32 	%r20, [%r4];
	add.s32 	%r21, %r20, %r19;
	st.shared.u32 	[%r4], %r21;
$L__BB2_3:
	shr.u32 	%r6, %r23, 1;
	setp.gt.u32 	%p2, %r23, 1;
	mov.u32 	%r23, %r6;
	@%p2 bra 	$L__BB2_1;
	setp.ne.s32 	%p3, %r1, 0;
	@%p3 bra 	$L__BB2_6;
	ld.shared.u32 	%r22, [_ZZ20gpu_reduction_betterPiS_iE7partSum];
	cvta.to.global.u64 	%rd8, %rd1;
	mul.wide.u32 	%rd9, %r3, 4;
	add.s64 	%rd10, %rd8, %rd9;
	st.global.u32 	[%rd10], %r22;
$L__BB2_6:
	ret;

}


// ===== COMPILED SASS (sm_100) =====

	.target	sm_100

	.elftype	@"ET_EXEC"


//--------------------- .note.nv.tkinfo           --------------------------
	.section	.note.nv.tkinfo,"",@"SHT_NOTE"
	.sectionflags	@"SHF_NOTE_NV_TKINFO"
	.tkinfo
        /*0018*/ 	.word	0x00000002
        /*0030*/ 	.string	""
        /*0030*/ 	.string	"ptxas"
        /*0030*/ 	.string	"Cuda compilation tools, release 13.0, V13.0.88"
        /*0030*/ 	.string	"Build cuda_13.0.r13.0/compiler.36424714_0"
        /*0030*/ 	.string	"-arch sm_100 -m 64 "



//--------------------- .note.nv.cuinfo           --------------------------
	.section	.note.nv.cuinfo,"",@"SHT_NOTE"
	.sectionflags	@"SHF_NOTE_NV_CUINFO"
        /*0018*/ 	.short	0x0002
        /*001a*/ 	.short	0x0064
        /*001c*/ 	.short	0x0082
	.zero		2


//--------------------- .nv.info                  --------------------------
	.section	.nv.info,"",@"SHT_CUDA_INFO"
	.align	4


	//----- nvinfo : EIATTR_REGCOUNT
	.align		4
        /*0000*/ 	.byte	0x04, 0x2f
        /*0002*/ 	.short	(.L_1 - .L_0)
	.align		4
.L_0:
        /*0004*/ 	.word	index@(_Z8gpu_warmPiS_i)
        /*0008*/ 	.word	0x00000004


	//----- nvinfo : EIATTR_FRAME_SIZE
	.align		4
.L_1:
        /*000c*/ 	.byte	0x04, 0x11
        /*000e*/ 	.short	(.L_3 - .L_2)
	.align		4
.L_2:
        /*0010*/ 	.word	index@(_Z8gpu_warmPiS_i)
        /*0014*/ 	.word	0x00000000


	//----- nvinfo : EIATTR_REGCOUNT
	.align		4
.L_3:
        /*0018*/ 	.byte	0x04, 0x2f
        /*001a*/ 	.short	(.L_5 - .L_4)
	.align		4
.L_4:
        /*001c*/ 	.word	index@(_Z19gpu_reduction_basicPiS_i)
        /*0020*/ 	.word	0x00000012


	//----- nvinfo : EIATTR_FRAME_SIZE
	.align		4
.L_5:
        /*0024*/ 	.byte	0x04, 0x11
        /*0026*/ 	.short	(.L_7 - .L_6)
	.align		4
.L_6:
        /*0028*/ 	.word	index@(_Z19gpu_reduction_basicPiS_i)
        /*002c*/ 	.word	0x00000000


	//----- nvinfo : EIATTR_REGCOUNT
	.align		4
.L_7:
        /*0030*/ 	.byte	0x04, 0x2f
        /*0032*/ 	.short	(.L_9 - .L_8)
	.align		4
.L_8:
        /*0034*/ 	.word	index@(_Z20gpu_reduction_betterPiS_i)
        /*0038*/ 	.word	0x00000010


	//----- nvinfo : EIATTR_FRAME_SIZE
	.align		4
.L_9:
        /*003c*/ 	.byte	0x04, 0x11
        /*003e*/ 	.short	(.L_11 - .L_10)
	.align		4
.L_10:
        /*0040*/ 	.word	index@(_Z20gpu_reduction_betterPiS_i)
        /*0044*/ 	.word	0x00000000


	//----- nvinfo : EIATTR_MIN_STACK_SIZE
	.align		4
.L_11:
        /*0048*/ 	.byte	0x04, 0x12
        /*004a*/ 	.short	(.L_13 - .L_12)
	.align		4
.L_12:
        /*004c*/ 	.word	index@(_Z20gpu_reduction_betterPiS_i)
        /*0050*/ 	.word	0x00000000


	//----- nvinfo : EIATTR_MIN_STACK_SIZE
	.align		4
.L_13:
        /*0054*/ 	.byte	0x04, 0x12
        /*0056*/ 	.short	(.L_15 - .L_14)
	.align		4
.L_14:
        /*0058*/ 	.word	index@(_Z19gpu_reduction_basicPiS_i)
        /*005c*/ 	.word	0x00000000


	//----- nvinfo : EIATTR_MIN_STACK_SIZE
	.align		4
.L_15:
        /*0060*/ 	.byte	0x04, 0x12
        /*0062*/ 	.short	(.L_17 - .L_16)
	.align		4
.L_16:
        /*0064*/ 	.word	index@(_Z8gpu_warmPiS_i)
        /*0068*/ 	.word	0x00000000
.L_17:


//--------------------- .nv.compat                --------------------------
	.section	.nv.compat,"",@"SHT_CUDA_COMPAT_INFO"
	.align	4
        /*0000*/ 	.byte	0x02, 0x09, 0x00, 0x00, 0x02, 0x02, 0x01, 0x00, 0x02, 0x05, 0x05, 0x00, 0x03, 0x07, 0x01, 0x01
        /*0010*/ 	.byte	0x02, 0x03, 0x00, 0x00, 0x02, 0x06, 0x01, 0x00, 0x04, 0x0b, 0x08, 0x00, 0x09, 0x00, 0x00, 0x00
        /*0020*/ 	.byte	0x00, 0x00, 0x00, 0x00


//--------------------- .nv.info._Z20gpu_reduction_betterPiS_i --------------------------
	.section	.nv.info._Z20gpu_reduction_betterPiS_i,"",@"SHT_CUDA_INFO"
	.sectionflags	@""
	.align	4


	//----- nvinfo : EIATTR_CUDA_API_VERSION
	.align		4
        /*0000*/ 	.byte	0x04, 0x37
        /*0002*/ 	.short	(.L_19 - .L_18)
.L_18:
        /*0004*/ 	.word	0x00000082


	//----- nvinfo : EIATTR_KPARAM_INFO
	.align		4
.L_19:
        /*0008*/ 	.byte	0x04, 0x17
        /*000a*/ 	.short	(.L_21 - .L_20)
.L_20:
        /*000c*/ 	.word	0x00000000
        /*0010*/ 	.short	0x0002
        /*0012*/ 	.short	0x0010
        /*0014*/ 	.byte	0x00, 0xf0, 0x11, 0x00


	//----- nvinfo : EIATTR_KPARAM_INFO
	.align		4
.L_21:
        /*0018*/ 	.byte	0x04, 0x17
        /*001a*/ 	.short	(.L_23 - .L_22)
.L_22:
        /*001c*/ 	.word	0x00000000
        /*0020*/ 	.short	0x0001
        /*0022*/ 	.short	0x0008
        /*0024*/ 	.byte	0x00, 0xf5, 0x21, 0x00


	//----- nvinfo : EIATTR_KPARAM_INFO
	.align		4
.L_23:
        /*0028*/ 	.byte	0x04, 0x17
        /*002a*/ 	.short	(.L_25 - .L_24)
.L_24:
        /*002c*/ 	.word	0x00000000
        /*0030*/ 	.short	0x0000
        /*0032*/ 	.short	0x0000
        /*0034*/ 	.byte	0x00, 0xf5, 0x21, 0x00


	//----- nvinfo : EIATTR_SPARSE_MMA_MASK
	.align		4
.L_25:
        /*0038*/ 	.byte	0x03, 0x50
        /*003a*/ 	.short	0x0000


	//----- nvinfo : EIATTR_MAXREG_COUNT
	.align		4
        /*003c*/ 	.byte	0x03, 0x1b
        /*003e*/ 	.short	0x00ff


	//----- nvinfo : EIATTR_NUM_BARRIERS
	.align		4
        /*0040*/ 	.byte	0x02, 0x4c
        /*0042*/ 	.byte	0x01
	.zero		1


	//----- nvinfo : EIATTR_MERCURY_ISA_VERSION
	.align		4
        /*0044*/ 	.byte	0x03, 0x5f
        /*0046*/ 	.short	0x0101


	//----- nvinfo : EIATTR_VRC_CTA_INIT_COUNT
	.align		4
        /*0048*/ 	.byte	0x02, 0x4a
	.zero		1
	.zero		1


	//----- nvinfo : EIATTR_EXIT_INSTR_OFFSETS
	.align		4
        /*004c*/ 	.byte	0x04, 0x1c
        /*004e*/ 	.short	(.L_27 - .L_26)


	//   ....[0]....
.L_26:
        /*0050*/ 	.word	0x000001f0


	//   ....[1]....
        /*0054*/ 	.word	0x00000270


	//----- nvinfo : EIATTR_CBANK_PARAM_SIZE
	.align		4
.L_27:
        /*0058*/ 	.byte	0x03, 0x19
        /*005a*/ 	.short	0x0014


	//----- nvinfo : EIATTR_PARAM_CBANK
	.align		4
        /*005c*/ 	.byte	0x04, 0x0a
        /*005e*/ 	.short	(.L_29 - .L_28)
	.align		4
.L_28:
        /*0060*/ 	.word	index@(.nv.constant0._Z20gpu_reduction_betterPiS_i)
        /*0064*/ 	.short	0x0380
        /*0066*/ 	.short	0x0014


	//----- nvinfo : EIATTR_SW_WAR
	.align		4
.L_29:
        /*0068*/ 	.byte	0x04, 0x36
        /*006a*/ 	.short	(.L_31 - .L_30)
.L_30:
        /*006c*/ 	.word	0x00000008
.L_31:


//--------------------- .nv.info._Z19gpu_reduction_basicPiS_i --------------------------
	.section	.nv.info._Z19gpu_reduction_basicPiS_i,"",@"SHT_CUDA_INFO"
	.sectionflags	@""
	.align	4


	//----- nvinfo : EIATTR_CUDA_API_VERSION
	.align		4
        /*0000*/ 	.byte	0x04, 0x37
        /*0002*/ 	.short	(.L_33 - .L_32)
.L_32:
        /*0004*/ 	.word	0x00000082


	//----- nvinfo : EIATTR_KPARAM_INFO
	.align		4
.L_33:
        /*0008*/ 	.byte	0x04, 0x17
        /*000a*/ 	.short	(.L_35 - .L_34)
.L_34:
        /*000c*/ 	.word	0x00000000
        /*0010*/ 	.short	0x0002
        /*0012*/ 	.short	0x0010
        /*0014*/ 	.byte	0x00, 0xf0, 0x11, 0x00


	//----- nvinfo : EIATTR_KPARAM_INFO
	.align		4
.L_35:
        /*0018*/ 	.byte	0x04, 0x17
        /*001a*/ 	.short	(.L_37 - .L_36)
.L_36:
        /*001c*/ 	.word	0x00000000
        /*0020*/ 	.short	0x0001
        /*0022*/ 	.short	0x0008
        /*0024*/ 	.byte	0x00, 0xf5, 0x21, 0x00


	//----- nvinfo : EIATTR_KPARAM_INFO
	.align		4
.L_37:
        /*0028*/ 	.byte	0x04, 0x17
        /*002a*/ 	.short	(.L_39 - .L_38)
.L_38:
        /*002c*/ 	.word	0x00000000
        /*0030*/ 	.short	0x0000
        /*0032*/ 	.short	0x0000
        /*0034*/ 	.byte	0x00, 0xf5, 0x21, 0x00


	//----- nvinfo : EIATTR_SPARSE_MMA_MASK
	.align		4
.L_39:
        /*0038*/ 	.byte	0x03, 0x50
        /*003a*/ 	.short	0x0000


	//----- nvinfo : EIATTR_MAXREG_COUNT
	.align		4
        /*003c*/ 	.byte	0x03, 0x1b
        /*003e*/ 	.short	0x00ff


	//----- nvinfo : EIATTR_NUM_BARRIERS
	.align		4
        /*0040*/ 	.byte	0x02, 0x4c
        /*0042*/ 	.byte	0x01
	.zero		1


	//----- nvinfo : EIATTR_MERCURY_ISA_VERSION
	.align		4
        /*0044*/ 	.byte	0x03, 0x5f
        /*0046*/ 	.short	0x0101


	//----- nvinfo : EIATTR_VRC_CTA_INIT_COUNT
	.align		4
        /*0048*/ 	.byte	0x02, 0x4a
	.zero		1
	.zero		1


	//----- nvinfo : EIATTR_EXIT_INSTR_OFFSETS
	.align		4
        /*004c*/ 	.byte	0x04, 0x1c
        /*004e*/ 	.short	(.L_41 - .L_40)


	//   ....[0]....
.L_40:
        /*0050*/ 	.word	0x00000220


	//   ....[1]....
        /*0054*/ 	.word	0x000002a0


	//----- nvinfo : EIATTR_CBANK_PARAM_SIZE
	.align		4
.L_41:
        /*0058*/ 	.byte	0x03, 0x19
        /*005a*/ 	.short	0x0014


	//----- nvinfo : EIATTR_PARAM_CBANK
	.align		4
        /*005c*/ 	.byte	0x04, 0x0a
        /*005e*/ 	.short	(.L_43 - .L_42)
	.align		4
.L_42:
        /*0060*/ 	.word	index@(.nv.constant0._Z19gpu_reduction_basicPiS_i)
        /*0064*/ 	.short	0x0380
        /*0066*/ 	.short	0x0014


	//----- nvinfo : EIATTR_SW_WAR
	.align		4
.L_43:
        /*0068*/ 	.byte	0x04, 0x36
        /*006a*/ 	.short	(.L_45 - .L_44)
.L_44:
        /*006c*/ 	.word	0x00000008
.L_45:


//--------------------- .nv.info._Z8gpu_warmPiS_i --------------------------
	.section	.nv.info._Z8gpu_warmPiS_i,"",@"SHT_CUDA_INFO"
	.sectionflags	@""
	.align	4


	//----- nvinfo : EIATTR_CUDA_API_VERSION
	.align		4
        /*0000*/ 	.byte	0x04, 0x37
        /*0002*/ 	.short	(.L_47 - .L_46)
.L_46:
        /*0004*/ 	.word	0x00000082


	//----- nvinfo : EIATTR_KPARAM_INFO
	.align		4
.L_47:
        /*0008*/ 	.byte	0x04, 0x17
        /*000a*/ 	.short	(.L_49 - .L_48)
.L_48:
        /*000c*/ 	.word	0x00000000
        /*0010*/ 	.short	0x0002
        /*0012*/ 	.short	0x0010
        /*0014*/ 	.byte	0x00, 0xf0, 0x11, 0x00


	//----- nvinfo : EIATTR_KPARAM_INFO
	.align		4
.L_49:
        /*0018*/ 	.byte	0x04, 0x17
        /*001a*/ 	.short	(.L_51 - .L_50)
.L_50:
        /*001c*/ 	.word	0x00000000
        /*0020*/ 	.short	0x0001
        /*0022*/ 	.short	0x0008
        /*0024*/ 	.byte	0x00, 0xf5, 0x21, 0x00


	//----- nvinfo : EIATTR_KPARAM_INFO
	.align		4
.L_51:
        /*0028*/ 	.byte	0x04, 0x17
        /*002a*/ 	.short	(.L_53 - .L_52)
.L_52:
        /*002c*/ 	.word	0x00000000
        /*0030*/ 	.short	0x0000
        /*0032*/ 	.short	0x0000
        /*0034*/ 	.byte	0x00, 0xf5, 0x21, 0x00


	//----- nvinfo : EIATTR_SPARSE_MMA_MASK
	.align		4
.L_53:
        /*0038*/ 	.byte	0x03, 0x50
        /*003a*/ 	.short	0x0000


	//----- nvinfo : EIATTR_MAXREG_COUNT
	.align		4
        /*003c*/ 	.byte	0x03, 0x1b
        /*003e*/ 	.short	0x00ff


	//----- nvinfo : EIATTR_MERCURY_ISA_VERSION
	.align		4
        /*0040*/ 	.byte	0x03, 0x5f
        /*0042*/ 	.short	0x0101


	//----- nvinfo : EIATTR_VRC_CTA_INIT_COUNT
	.align		4
        /*0044*/ 	.byte	0x02, 0x4a
	.zero		1
	.zero		1


	//----- nvinfo : EIATTR_EXIT_INSTR_OFFSETS
	.align		4
        /*0048*/ 	.byte	0x04, 0x1c
        /*004a*/ 	.short	(.L_55 - .L_54)


	//   ....[0]....
.L_54:
        /*004c*/ 	.word	0x00000010


	//----- nvinfo : EIATTR_CBANK_PARAM_SIZE
	.align		4
.L_55:
        /*0050*/ 	.byte	0x03, 0x19
        /*0052*/ 	.short	0x0014


	//----- nvinfo : EIATTR_PARAM_CBANK
	.align		4
        /*0054*/ 	.byte	0x04, 0x0a
        /*0056*/ 	.short	(.L_57 - .L_56)
	.align		4
.L_56:
        /*0058*/ 	.word	index@(.nv.constant0._Z8gpu_warmPiS_i)
        /*005c*/ 	.short	0x0380
        /*005e*/ 	.short	0x0014


	//----- nvinfo : EIATTR_SW_WAR
	.align		4
.L_57:
        /*0060*/ 	.byte	0x04, 0x36
        /*0062*/ 	.short	(.L_59 - .L_58)
.L_58:
        /*0064*/ 	.word	0x00000008
.L_59:


//--------------------- .nv.callgraph             --------------------------
	.section	.nv.callgraph,"",@"SHT_CUDA_CALLGRAPH"
	.align	4
	.sectionentsize	8
	.align		4
        /*0000*/ 	.word	0x00000000
	.align		4
        /*0004*/ 	.word	0xffffffff
	.align		4
        /*0008*/ 	.word	0x00000000
	.align		4
        /*000c*/ 	.word	0xfffffffe
	.align		4
        /*0010*/ 	.word	0x00000000
	.align		4
        /*0014*/ 	.word	0xfffffffd
	.align		4
        /*0018*/ 	.word	0x00000000
	.align		4
        /*001c*/ 	.word	0xfffffffc


//--------------------- .text._Z20gpu_reduction_betterPiS_i --------------------------
	.section	.text._Z20gpu_reduction_betterPiS_i,"ax",@progbits
	.align	128
        .global         _Z20gpu_reduction_betterPiS_i
        .type           _Z20gpu_reduction_betterPiS_i,@function
        .size           _Z20gpu_reduction_betterPiS_i,(.L_x_5 - _Z20gpu_reduction_betterPiS_i)
        .other          _Z20gpu_reduction_betterPiS_i,@"STO_CUDA_ENTRY STV_DEFAULT"
_Z20gpu_reduction_betterPiS_i:
.text._Z20gpu_reduction_betterPiS_i:
[----:B------:R-:W-:Y:S01]  /*0000*/  LDC R1, c[0x0][0x37c] ;  /* 0x0000df00ff017b82 */ /* 0x000fe20000000800 */
[----:B------:R-:W0:Y:S07]  /*0010*/  S2R R13, SR_CTAID.X ;  /* 0x00000000000d7919 */ /* 0x000e2e0000002500 */
[----:B------:R-:W0:Y:S01]  /*0020*/  LDC R6, c[0x0][0x360] ;  /* 0x0000d800ff067b82 */ /* 0x000e220000000800 */
[----:B------:R-:W1:Y:S01]  /*0030*/  LDCU.64 UR6, c[0x0][0x358] ;  /* 0x00006b00ff0677ac */ /* 0x000e620008000a00 */
[----:B------:R-:W2:Y:S06]  /*0040*/  S2R R11, SR_TID.X ;  /* 0x00000000000b7919 */ /* 0x000eac0000002100 */
[----:B------:R-:W3:Y:S01]  /*0050*/  LDC.64 R4, c[0x0][0x380] ;  /* 0x0000e000ff047b82 */ /* 0x000ee20000000a00 */
[----:B0-----:R-:W-:-:S04]  /*0060*/  IMAD R0, R6, R13, RZ ;  /* 0x0000000d06007224 */ /* 0x001fc800078e02ff */
[----:B--2---:R-:W-:-:S05]  /*0070*/  IMAD R3, R0, 0x2, R11 ;  /* 0x0000000200037824 */ /* 0x004fca00078e020b */
[C---:B------:R-:W-:Y:S01]  /*0080*/  IADD3 R7, PT, PT, R3.reuse, R6, RZ ;  /* 0x0000000603077210 */ /* 0x040fe20007ffe0ff */
[----:B---3--:R-:W-:-:S04]  /*0090*/  IMAD.WIDE R2, R3, 0x4, R4 ;  /* 0x0000000403027825 */ /* 0x008fc800078e0204 */
[----:B------:R-:W-:Y:S02]  /*00a0*/  IMAD.WIDE.U32 R4, R7, 0x4, R4 ;  /* 0x0000000407047825 */ /* 0x000fe400078e0004 */
[----:B-1----:R-:W2:Y:S04]  /*00b0*/  LDG.E R2, desc[UR6][R2.64] ;  /* 0x0000000602027981 */ /* 0x002ea8000c1e1900 */
[----:B------:R-:W3:Y:S01]  /*00c0*/  LDG.E R4, desc[UR6][R4.64] ;  /* 0x0000000604047981 */ /* 0x000ee2000c1e1900 */
[----:B------:R-:W0:Y:S01]  /*00d0*/  S2UR UR5, SR_CgaCtaId ;  /* 0x00000000000579c3 */ /* 0x000e220000008800 */
[----:B------:R-:W-:Y:S02]  /*00e0*/  UMOV UR4, 0x400 ;  /* 0x0000040000047882 */ /* 0x000fe40000000000 */
[----:B0-----:R-:W-:-:S06]  /*00f0*/  ULEA UR4, UR5, UR4, 0x18 ;  /* 0x0000000405047291 */ /* 0x001fcc000f8ec0ff */
[----:B------:R-:W-:-:S05]  /*0100*/  LEA R7, R11, UR4, 0x2 ;  /* 0x000000040b077c11 */ /* 0x000fca000f8e10ff */
[----:B------:R-:W-:Y:S01]  /*0110*/  IMAD R9, R6, 0x4, R7 ;  /* 0x0000000406097824 */ /* 0x000fe200078e0207 */
[----:B--2---:R0:W-:Y:S04]  /*0120*/  STS [R7], R2 ;  /* 0x0000000207007388 */ /* 0x0041e80000000800 */
[----:B---3--:R0:W-:Y:S02]  /*0130*/  STS [R9], R4 ;  /* 0x0000000409007388 */ /* 0x0081e40000000800 */
.L_x_0:
[----:B------:R-:W-:Y:S01]  /*0140*/  BAR.SYNC.DEFER_BLOCKING 0x0 ;  /* 0x0000000000007b1d */ /* 0x000fe20000010000 */
[----:B------:R-:W-:-:S13]  /*0150*/  ISETP.GE.U32.AND P0, PT, R11, R6, PT ;  /* 0x000000060b00720c */ /* 0x000fda0003f06070 */
[----:B------:R-:W-:Y:S01]  /*0160*/  @!P0 LEA R0, R6, R7, 0x2 ;  /* 0x0000000706008211 */ /* 0x000fe200078e10ff */
[----:B------:R-:W-:Y:S05]  /*0170*/  @!P0 LDS R3, [R7] ;  /* 0x0000000007038984 */ /* 0x000fea0000000800 */
[----:B------:R-:W0:Y:S02]  /*0180*/  @!P0 LDS R0, [R0] ;  /* 0x0000000000008984 */ /* 0x000e240000000800 */
[----:B0-----:R-:W-:-:S05]  /*0190*/  @!P0 IMAD.IADD R2, R0, 0x1, R3 ;  /* 0x0000000100028824 */ /* 0x001fca00078e0203 */
[----:B------:R1:W-:Y:S01]  /*01a0*/  @!P0 STS [R7], R2 ;  /* 0x0000000207008388 */ /* 0x0003e20000000800 */
[----:B------:R-:W-:Y:S02]  /*01b0*/  ISETP.GT.U32.AND P0, PT, R6, 0x1, PT ;  /* 0x000000010600780c */ /* 0x000fe40003f04070 */
[----:B------:R-:W-:-:S11]  /*01c0*/  SHF.R.U32.HI R6, RZ, 0x1, R6 ;  /* 0x00000001ff067819 */ /* 0x000fd60000011606 */
[----:B-1----:R-:W-:Y:S05]  /*01d0*/  @P0 BRA `(.L_x_0) ;  /* 0xfffffffc00d80947 */ /* 0x002fea000383ffff */
[----:B------:R-:W-:-:S13]  /*01e0*/  ISETP.NE.AND P0, PT, R11, RZ, PT ;  /* 0x000000ff0b00720c */ /* 0x000fda0003f05270 */
[----:B------:R-:W-:Y:S05]  /*01f0*/  @P0 EXIT ;  /* 0x000000000000094d */ /* 0x000fea0003800000 */
[----:B------:R-:W0:Y:S01]  /*0200*/  S2UR UR5, SR_CgaCtaId ;  /* 0x00000000000579c3 */ /* 0x000e220000008800 */
[----:B------:R-:W-:-:S07]  /*0210*/  UMOV UR4, 0x400 ;  /* 0x0000040000047882 */ /* 0x000fce0000000000 */
[----:B------:R-:W1:Y:S01]  /*0220*/  LDC.64 R2, c[0x0][0x388] ;  /* 0x0000e200ff027b82 */ /* 0x000e620000000a00 */
[----:B0-----:R-:W-:Y:S01]  /*0230*/  ULEA UR4, UR5, UR4, 0x18 ;  /* 0x0000000405047291 */ /* 0x001fe2000f8ec0ff */
[----:B-1----:R-:W-:-:S08]  /*0240*/  IMAD.WIDE.U32 R2, R13, 0x4, R2 ;  /* 0x000000040d027825 */ /* 0x002fd000078e0002 */
[----:B------:R-:W0:Y:S04]  /*0250*/  LDS R5, [UR4] ;  /* 0x00000004ff057984 */ /* 0x000e280008000800 */
[----:B0-----:R-:W-:Y:S01]  /*0260*/  STG.E desc[UR6][R2.64], R5 ;  /* 0x0000000502007986 */ /* 0x001fe2000c101906 */
[----:B------:R-:W-:Y:S05]  /*0270*/  EXIT ;  /* 0x000000000000794d */ /* 0x000fea0003800000 */
.L_x_1:
[----:B------:R-:W-:-:S00]  /*0280*/  BRA `(.L_x_1) ;  /* 0xfffffffc00fc7947 */ /* 0x000fc0000383ffff */
[----:B------:R-:W-:-:S00]  /*0290*/  NOP ;  /* 0x0000000000007918 */ /* 0x000fc00000000000 */
        /* <DEDUP_REMOVED lines=14> */
.L_x_5:


//--------------------- .text._Z19gpu_reduction_basicPiS_i --------------------------
	.section	.text._Z19gpu_reduction_basicPiS_i,"ax",@progbits
	.align	128
        .global         _Z19gpu_reduction_basicPiS_i
        .type           _Z19gpu_reduction_basicPiS_i,@function
        .size           _Z19gpu_reduction_basicPiS_i,(.L_x_6 - _Z19gpu_reduction_basicPiS_i)
        .other          _Z19gpu_reduction_basicPiS_i,@"STO_CUDA_ENTRY STV_DEFAULT"
_Z19gpu_reduction_basicPiS_i:
.text._Z19gpu_reduction_basicPiS_i:
[----:B------:R-:W-:Y:S01]  /*0000*/  LDC R1, c[0x0][0x37c] ;  /* 0x0000df00ff017b82 */ /* 0x000fe20000000800 */
[----:B------:R-:W0:Y:S07]  /*0010*/  S2R R15, SR_CTAID.X ;  /* 0x00000000000f7919 */ /* 0x000e2e0000002500 */
[----:B------:R-:W0:Y:S01]  /*0020*/  LDC R6, c[0x0][0x360] ;  /* 0x0000d800ff067b82 */ /* 0x000e220000000800 */
[----:B------:R-:W1:Y:S01]  /*0030*/  LDCU.64 UR6, c[0x0][0x358] ;  /* 0x00006b00ff0677ac */ /* 0x000e620008000a00 */
[----:B------:R-:W2:Y:S06]  /*0040*/  S2R R13, SR_TID.X ;  /* 0x00000000000d7919 */ /* 0x000eac0000002100 */
[----:B------:R-:W3:Y:S01]  /*0050*/  LDC.64 R4, c[0x0][0x380] ;  /* 0x0000e000ff047b82 */ /* 0x000ee20000000a00 */
[----:B0-----:R-:W-:-:S05]  /*0060*/  IMAD R0, R6, R15, RZ ;  /* 0x0000000f06007224 */ /* 0x001fca00078e02ff */
[----:B--2---:R-:W-:-:S04]  /*0070*/  LEA R3, R0, R13, 0x1 ;  /* 0x0000000d00037211 */ /* 0x004fc800078e08ff */
[C---:B------:R-:W-:Y:S01]  /*0080*/  IADD3 R7, PT, PT, R3.reuse, R6, RZ ;  /* 0x0000000603077210 */ /* 0x040fe20007ffe0ff */
[----:B---3--:R-:W-:-:S04]  /*0090*/  IMAD.WIDE R2, R3, 0x4, R4 ;  /* 0x0000000403027825 */ /* 0x008fc800078e0204 */
[----:B------:R-:W-:Y:S02]  /*00a0*/  IMAD.WIDE.U32 R4, R7, 0x4, R4 ;  /* 0x0000000407047825 */ /* 0x000fe400078e0004 */
[----:B-1----:R-:W2:Y:S04]  /*00b0*/  LDG.E R2, desc[UR6][R2.64] ;  /* 0x0000000602027981 */ /* 0x002ea8000c1e1900 */
[----:B------:R-:W3:Y:S01]  /*00c0*/  LDG.E R4, desc[UR6][R4.64] ;  /* 0x0000000604047981 */ /* 0x000ee2000c1e1900 */
[----:B------:R-:W0:Y:S01]  /*00d0*/  S2UR UR5, SR_CgaCtaId ;  /* 0x00000000000579c3 */ /* 0x000e220000008800 */
[----:B------:R-:W-:Y:S01]  /*00e0*/  UMOV UR4, 0x400 ;  /* 0x0000040000047882 */ /* 0x000fe20000000000 */
[----:B------:R-:W-:Y:S01]  /*00f0*/  HFMA2 R11, -RZ, RZ, 0, 5.9604644775390625e-08 ;  /* 0x00000001ff0b7431 */ /* 0x000fe200000001ff */
[----:B0-----:R-:W-:-:S06]  /*0100*/  ULEA UR4, UR5, UR4, 0x18 ;  /* 0x0000000405047291 */ /* 0x001fcc000f8ec0ff */
[----:B------:R-:W-:-:S05]  /*0110*/  LEA R7, R13, UR4, 0x2 ;  /* 0x000000040d077c11 */ /* 0x000fca000f8e10ff */
[--C-:B------:R-:W-:Y:S02]  /*0120*/  IMAD R9, R6, 0x4, R7.reuse ;  /* 0x0000000406097824 */ /* 0x100fe400078e0207 */
[----:B------:R-:W-:Y:S01]  /*0130*/  IMAD R0, R13, 0x4, R7 ;  /* 0x000000040d007824 */ /* 0x000fe200078e0207 */
[----:B--2---:R0:W-:Y:S04]  /*0140*/  STS [R7], R2 ;  /* 0x0000000207007388 */ /* 0x0041e80000000800 */
[----:B---3--:R0:W-:Y:S02]  /*0150*/  STS [R9], R4 ;  /* 0x0000000409007388 */ /* 0x0081e40000000800 */
.L_x_2:
[----:B------:R-:W-:Y:S01]  /*0160*/  BAR.SYNC.DEFER_BLOCKING 0x0 ;  /* 0x0000000000007b1d */ /* 0x000fe20000010000 */
[----:B0-----:R-:W-:-:S04]  /*0170*/  IADD3 R2, PT, PT, R11, -0x1, RZ ;  /* 0xffffffff0b027810 */ /* 0x001fc80007ffe0ff */
[----:B------:R-:W-:-:S13]  /*0180*/  LOP3.LUT P0, RZ, R2, R13, RZ, 0xc0, !PT ;  /* 0x0000000d02ff7212 */ /* 0x000fda000780c0ff */
[C---:B------:R-:W-:Y:S02]  /*0190*/  @!P0 IMAD R2, R11.reuse, 0x4, R0 ;  /* 0x000000040b028824 */ /* 0x040fe400078e0200 */
[----:B------:R-:W-:Y:S01]  /*01a0*/  IMAD.SHL.U32 R11, R11, 0x2, RZ ;  /* 0x000000020b0b7824 */ /* 0x000fe200078e00ff */
[----:B------:R-:W-:Y:S04]  /*01b0*/  @!P0 LDS R3, [R0] ;  /* 0x0000000000038984 */ /* 0x000fe80000000800 */
[----:B------:R-:W0:Y:S02]  /*01c0*/  @!P0 LDS R2, [R2] ;  /* 0x0000000002028984 */ /* 0x000e240000000800 */
[----:B0-----:R-:W-:-:S05]  /*01d0*/  @!P0 IADD3 R3, PT, PT, R2, R3, RZ ;  /* 0x0000000302038210 */ /* 0x001fca0007ffe0ff */
[----:B------:R1:W-:Y:S01]  /*01e0*/  @!P0 STS [R0], R3 ;  /* 0x0000000300008388 */ /* 0x0003e20000000800 */
[----:B------:R-:W-:-:S13]  /*01f0*/  ISETP.GT.U32.AND P0, PT, R11, R6, PT ;  /* 0x000000060b00720c */ /* 0x000fda0003f04070 */
[----:B-1----:R-:W-:Y:S05]  /*0200*/  @!P0 BRA `(.L_x_2) ;  /* 0xfffffffc00d48947 */ /* 0x002fea000383ffff */
        /* <DEDUP_REMOVED lines=10> */
.L_x_3:
        /* <DEDUP_REMOVED lines=13> */
.L_x_6:


//--------------------- .text._Z8gpu_warmPiS_i    --------------------------
	.section	.text._Z8gpu_warmPiS_i,"ax",@progbits
	.align	128
        .global         _Z8gpu_warmPiS_i
        .type           _Z8gpu_warmPiS_i,@function
        .size           _Z8gpu_warmPiS_i,(.L_x_7 - _Z8gpu_warmPiS_i)
        .other          _Z8gpu_warmPiS_i,@"STO_CUDA_ENTRY STV_DEFAULT"
_Z8gpu_warmPiS_i:
.text._Z8gpu_warmPiS_i:
[----:B------:R-:W-:Y:S01]  /*0000*/  LDC R1, c[0x0][0x37c] ;  /* 0x0000df00ff017b82 */ /* 0x000fe20000000800 */
[----:B------:R-:W-:Y:S05]  /*0010*/  EXIT ;  /* 0x000000000000794d */ /* 0x000fea0003800000 */
.L_x_4:
        /* <DEDUP_REMOVED lines=14> */
.L_x_7:


//--------------------- .nv.shared._Z20gpu_reduction_betterPiS_i --------------------------
	.section	.nv.shared._Z20gpu_reduction_betterPiS_i,"aw",@nobits
	.sectionflags	@""
	.align	4
.nv.shared._Z20gpu_reduction_betterPiS_i:
	.zero		5120


//--------------------- .nv.shared.reserved.0     --------------------------
	.section	.nv.shared.reserved.0,"aw",@nobits
	.weak		__nv_reservedSMEM_offset_0_alias
	.size		__nv_reservedSMEM_offset_0_alias, 0, 64
	.other		__nv_reservedSMEM_offset_0_alias,@"STO_CUDA_RESERVED_SHARED STV_DEFAULT"
__nv_reservedSMEM_offset_0_alias:
	.zero		0
	.zero		64


//--------------------- .nv.shared._Z19gpu_reduction_basicPiS_i --------------------------
	.section	.nv.shared._Z19gpu_reduction_basicPiS_i,"aw",@nobits
	.sectionflags	@""
	.align	4
.nv.shared._Z19gpu_reduction_basicPiS_i:
	.zero		5120


//--------------------- .nv.constant0._Z20gpu_reduction_betterPiS_i --------------------------
	.section	.nv.constant0._Z20gpu_reduction_betterPiS_i,"a",@progbits
	.sectionflags	@""
	.align	4
.nv.constant0._Z20gpu_reduction_betterPiS_i:
	.zero		916


//--------------------- .nv.constant0._Z19gpu_reduction_basicPiS_i --------------------------
	.section	.nv.constant0._Z19gpu_reduction_basicPiS_i,"a",@progbits
	.sectionflags	@""
	.align	4
.nv.constant0._Z19gpu_reduction_basicPiS_i:
	.zero		916


//--------------------- .nv.constant0._Z8gpu_warmPiS_i --------------------------
	.section	.nv.constant0._Z8gpu_warmPiS_i,"a",@progbits
	.sectionflags	@""
	.align	4
.nv.constant0._Z8gpu_warmPiS_i:
	.zero		916


//--------------------- SYMBOLS --------------------------

	.type		.nv.reservedSmem.offset0,@object
	.size		.nv.reservedSmem.offset0,0x4
	.type		.nv.reservedSmem.cap,@object
	.size		.nv.reservedSmem.cap,0x4
